//
// Generated by NVIDIA NVVM Compiler
//
// Compiler Build ID: CL-36424714
// Cuda compilation tools, release 13.0, V13.0.88
// Based on NVVM 20.0.0
//

.version 9.0
.target sm_100
.address_size 64

	// .globl	_Z11gpu_mat_mulPiS_S_iii

.visible .entry _Z11gpu_mat_mulPiS_S_iii(
	.param .u64 .ptr .align 1 _Z11gpu_mat_mulPiS_S_iii_param_0,
	.param .u64 .ptr .align 1 _Z11gpu_mat_mulPiS_S_iii_param_1,
	.param .u64 .ptr .align 1 _Z11gpu_mat_mulPiS_S_iii_param_2,
	.param .u32 _Z11gpu_mat_mulPiS_S_iii_param_3,
	.param .u32 _Z11gpu_mat_mulPiS_S_iii_param_4,
	.param .u32 _Z11gpu_mat_mulPiS_S_iii_param_5
)
{
	.reg .pred 	%p<12>;
	.reg .b32 	%r<108>;
	.reg .b64 	%rd<39>;

	ld.param.u64 	%rd4, [_Z11gpu_mat_mulPiS_S_iii_param_0];
	ld.param.u64 	%rd5, [_Z11gpu_mat_mulPiS_S_iii_param_1];
	ld.param.u64 	%rd3, [_Z11gpu_mat_mulPiS_S_iii_param_2];
	ld.param.u32 	%r32, [_Z11gpu_mat_mulPiS_S_iii_param_3];
	ld.param.u32 	%r33, [_Z11gpu_mat_mulPiS_S_iii_param_4];
	ld.param.u32 	%r34, [_Z11gpu_mat_mulPiS_S_iii_param_5];
	cvta.to.global.u64 	%rd1, %rd5;
	cvta.to.global.u64 	%rd2, %rd4;
	mov.u32 	%r35, %tid.x;
	mov.u32 	%r36, %ctaid.x;
	shl.b32 	%r37, %r36, 10;
	or.b32  	%r38, %r37, %r35;
	div.s32 	%r1, %r38, %r32;
	mul.lo.s32 	%r39, %r1, %r32;
	sub.s32 	%r2, %r38, %r39;
	setp.ge.s32 	%p1, %r1, %r32;
	setp.ge.s32 	%p2, %r2, %r33;
	or.pred  	%p3, %p1, %p2;
	@%p3 bra 	$L__BB0_13;
	mul.lo.s32 	%r3, %r1, %r33;
	and.b32  	%r4, %r33, 7;
	setp.lt.u32 	%p4, %r33, 8;
	mov.b32 	%r102, 0;
	mov.u32 	%r107, %r102;
	@%p4 bra 	$L__BB0_4;
	and.b32  	%r102, %r33, 2147483640;
	neg.s32 	%r96, %r102;
	shl.b32 	%r7, %r34, 3;
	mov.b32 	%r107, 0;
	mul.wide.s32 	%rd10, %r34, 4;
	mov.u32 	%r94, %r3;
	mov.u32 	%r95, %r2;
$L__BB0_3:
	.pragma "nounroll";
	mul.wide.s32 	%rd6, %r94, 4;
	add.s64 	%rd7, %rd2, %rd6;
	ld.global.u32 	%r43, [%rd7];
	mul.wide.s32 	%rd8, %r95, 4;
	add.s64 	%rd9, %rd1, %rd8;
	ld.global.u32 	%r44, [%rd9];
	mad.lo.s32 	%r45, %r44, %r43, %r107;
	ld.global.u32 	%r46, [%rd7+4];
	add.s64 	%rd11, %rd9, %rd10;
	ld.global.u32 	%r47, [%rd11];
	mad.lo.s32 	%r48, %r47, %r46, %r45;
	ld.global.u32 	%r49, [%rd7+8];
	add.s64 	%rd12, %rd11, %rd10;
	ld.global.u32 	%r50, [%rd12];
	mad.lo.s32 	%r51, %r50, %r49, %r48;
	ld.global.u32 	%r52, [%rd7+12];
	add.s64 	%rd13, %rd12, %rd10;
	ld.global.u32 	%r53, [%rd13];
	mad.lo.s32 	%r54, %r53, %r52, %r51;
	ld.global.u32 	%r55, [%rd7+16];
	add.s64 	%rd14, %rd13, %rd10;
	ld.global.u32 	%r56, [%rd14];
	mad.lo.s32 	%r57, %r56, %r55, %r54;
	ld.global.u32 	%r58, [%rd7+20];
	add.s64 	%rd15, %rd14, %rd10;
	ld.global.u32 	%r59, [%rd15];
	mad.lo.s32 	%r60, %r59, %r58, %r57;
	ld.global.u32 	%r61, [%rd7+24];
	add.s64 	%rd16, %rd15, %rd10;
	ld.global.u32 	%r62, [%rd16];
	mad.lo.s32 	%r63, %r62, %r61, %r60;
	ld.global.u32 	%r64, [%rd7+28];
	add.s64 	%rd17, %rd16, %rd10;
	ld.global.u32 	%r65, [%rd17];
	mad.lo.s32 	%r107, %r65, %r64, %r63;
	add.s32 	%r96, %r96, 8;
	add.s32 	%r95, %r95, %r7;
	add.s32 	%r94, %r94, 8;
	setp.ne.s32 	%p5, %r96, 0;
	@%p5 bra 	$L__BB0_3;
$L__BB0_4:
	setp.eq.s32 	%p6, %r4, 0;
	@%p6 bra 	$L__BB0_12;
	and.b32  	%r19, %r33, 3;
	setp.lt.u32 	%p7, %r4, 4;
	@%p7 bra 	$L__BB0_7;
	add.s32 	%r67, %r102, %r3;
	mul.wide.s32 	%rd18, %r67, 4;
	add.s64 	%rd19, %rd2, %rd18;
	ld.global.u32 	%r68, [%rd19];
	mad.lo.s32 	%r69, %r102, %r34, %r2;
	mul.wide.s32 	%rd20, %r69, 4;
	add.s64 	%rd21, %rd1, %rd20;
	ld.global.u32 	%r70, [%rd21];
	mad.lo.s32 	%r71, %r70, %r68, %r107;
	ld.global.u32 	%r72, [%rd19+4];
	mul.wide.s32 	%rd22, %r34, 4;
	add.s64 	%rd23, %rd21, %rd22;
	ld.global.u32 	%r73, [%rd23];
	mad.lo.s32 	%r74, %r73, %r72, %r71;
	ld.global.u32 	%r75, [%rd19+8];
	add.s64 	%rd24, %rd23, %rd22;
	ld.global.u32 	%r76, [%rd24];
	mad.lo.s32 	%r77, %r76, %r75, %r74;
	ld.global.u32 	%r78, [%rd19+12];
	add.s64 	%rd25, %rd24, %rd22;
	ld.global.u32 	%r79, [%rd25];
	mad.lo.s32 	%r107, %r79, %r78, %r77;
	add.s32 	%r102, %r102, 4;
$L__BB0_7:
	setp.eq.s32 	%p8, %r19, 0;
	@%p8 bra 	$L__BB0_12;
	setp.eq.s32 	%p9, %r19, 1;
	@%p9 bra 	$L__BB0_10;
	add.s32 	%r81, %r102, %r3;
	mul.wide.s32 	%rd26, %r81, 4;
	add.s64 	%rd27, %rd2, %rd26;
	ld.global.u32 	%r82, [%rd27];
	mad.lo.s32 	%r83, %r102, %r34, %r2;
	mul.wide.s32 	%rd28, %r83, 4;
	add.s64 	%rd29, %rd1, %rd28;
	ld.global.u32 	%r84, [%rd29];
	mad.lo.s32 	%r85, %r84, %r82, %r107;
	ld.global.u32 	%r86, [%rd27+4];
	mul.wide.s32 	%rd30, %r34, 4;
	add.s64 	%rd31, %rd29, %rd30;
	ld.global.u32 	%r87, [%rd31];
	mad.lo.s32 	%r107, %r87, %r86, %r85;
	add.s32 	%r102, %r102, 2;
$L__BB0_10:
	and.b32  	%r88, %r33, 1;
	setp.eq.b32 	%p10, %r88, 1;
	not.pred 	%p11, %p10;
	@%p11 bra 	$L__BB0_12;
	add.s32 	%r89, %r102, %r3;
	mul.wide.s32 	%rd32, %r89, 4;
	add.s64 	%rd33, %rd2, %rd32;
	ld.global.u32 	%r90, [%rd33];
	mad.lo.s32 	%r91, %r102, %r34, %r2;
	mul.wide.s32 	%rd34, %r91, 4;
	add.s64 	%rd35, %rd1, %rd34;
	ld.global.u32 	%r92, [%rd35];
	mad.lo.s32 	%r107, %r92, %r90, %r107;
$L__BB0_12:
	mad.lo.s32 	%r93, %r1, %r32, %r2;
	cvta.to.global.u64 	%rd36, %rd3;
	mul.wide.s32 	%rd37, %r93, 4;
	add.s64 	%rd38, %rd36, %rd37;
	st.global.u32 	[%rd38], %r107;
$L__BB0_13:
	ret;

}


// ===== COMPILED SASS (sm_100) =====

	.target	sm_100

	.elftype	@"ET_EXEC"


//--------------------- .note.nv.tkinfo           --------------------------
	.section	.note.nv.tkinfo,"",@"SHT_NOTE"
	.sectionflags	@"SHF_NOTE_NV_TKINFO"
	.tkinfo
        /*0018*/ 	.word	0x00000002
        /*0030*/ 	.string	""
        /*0030*/ 	.string	"ptxas"
        /*0030*/ 	.string	"Cuda compilation tools, release 13.0, V13.0.88"
        /*0030*/ 	.string	"Build cuda_13.0.r13.0/compiler.36424714_0"
        /*0030*/ 	.string	"-arch sm_100 -m 64 "



//--------------------- .note.nv.cuinfo           --------------------------
	.section	.note.nv.cuinfo,"",@"SHT_NOTE"
	.sectionflags	@"SHF_NOTE_NV_CUINFO"
        /*0018*/ 	.short	0x0002
        /*001a*/ 	.short	0x0064
        /*001c*/ 	.short	0x0082
	.zero		2


//--------------------- .nv.info                  --------------------------
	.section	.nv.info,"",@"SHT_CUDA_INFO"
	.align	4


	//----- nvinfo : EIATTR_REGCOUNT
	.align		4
        /*0000*/ 	.byte	0x04, 0x2f
        /*0002*/ 	.short	(.L_1 - .L_0)
	.align		4
.L_0:
        /*0004*/ 	.word	index@(_Z11gpu_mat_mulPiS_S_iii)
        /*0008*/ 	.word	0x00000020


	//----- nvinfo : EIATTR_FRAME_SIZE
	.align		4
.L_1:
        /*000c*/ 	.byte	0x04, 0x11
        /*000e*/ 	.short	(.L_3 - .L_2)
	.align		4
.L_2:
        /*0010*/ 	.word	index@(_Z11gpu_mat_mulPiS_S_iii)
        /*0014*/ 	.word	0x00000000


	//----- nvinfo : EIATTR_MIN_STACK_SIZE
	.align		4
.L_3:
        /*0018*/ 	.byte	0x04, 0x12
        /*001a*/ 	.short	(.L_5 - .L_4)
	.align		4
.L_4:
        /*001c*/ 	.word	index@(_Z11gpu_mat_mulPiS_S_iii)
        /*0020*/ 	.word	0x00000000
.L_5:


//--------------------- .nv.compat                --------------------------
	.section	.nv.compat,"",@"SHT_CUDA_COMPAT_INFO"
	.align	4
        /*0000*/ 	.byte	0x02, 0x09, 0x00, 0x00, 0x02, 0x02, 0x01, 0x00, 0x02, 0x05, 0x05, 0x00, 0x03, 0x07, 0x01, 0x01
        /*0010*/ 	.byte	0x02, 0x03, 0x00, 0x00, 0x02, 0x06, 0x01, 0x00, 0x04, 0x0b, 0x08, 0x00, 0x09, 0x00, 0x00, 0x00
        /*0020*/ 	.byte	0x00, 0x00, 0x00, 0x00


//--------------------- .nv.info._Z11gpu_mat_mulPiS_S_iii --------------------------
	.section	.nv.info._Z11gpu_mat_mulPiS_S_iii,"",@"SHT_CUDA_INFO"
	.sectionflags	@""
	.align	4


	//----- nvinfo : EIATTR_CUDA_API_VERSION
	.align		4
        /*0000*/ 	.byte	0x04, 0x37
        /*0002*/ 	.short	(.L_7 - .L_6)
.L_6:
        /*0004*/ 	.word	0x00000082


	//----- nvinfo : EIATTR_KPARAM_INFO
	.align		4
.L_7:
        /*0008*/ 	.byte	0x04, 0x17
        /*000a*/ 	.short	(.L_9 - .L_8)
.L_8:
        /*000c*/ 	.word	0x00000000
        /*0010*/ 	.short	0x0005
        /*0012*/ 	.short	0x0020
        /*0014*/ 	.byte	0x00, 0xf0, 0x11, 0x00


	//----- nvinfo : EIATTR_KPARAM_INFO
	.align		4
.L_9:
        /*0018*/ 	.byte	0x04, 0x17
        /*001a*/ 	.short	(.L_11 - .L_10)
.L_10:
        /*001c*/ 	.word	0x00000000
        /*0020*/ 	.short	0x0004
        /*0022*/ 	.short	0x001c
        /*0024*/ 	.byte	0x00, 0xf0, 0x11, 0x00


	//----- nvinfo : EIATTR_KPARAM_INFO
	.align		4
.L_11:
        /*0028*/ 	.byte	0x04, 0x17
        /*002a*/ 	.short	(.L_13 - .L_12)
.L_12:
        /*002c*/ 	.word	0x00000000
        /*0030*/ 	.short	0x0003
        /*0032*/ 	.short	0x0018
        /*0034*/ 	.byte	0x00, 0xf0, 0x11, 0x00


	//----- nvinfo : EIATTR_KPARAM_INFO
	.align		4
.L_13:
        /*0038*/ 	.byte	0x04, 0x17
        /*003a*/ 	.short	(.L_15 - .L_14)
.L_14:
        /*003c*/ 	.word	0x00000000
        /*0040*/ 	.short	0x0002
        /*0042*/ 	.short	0x0010
        /*0044*/ 	.byte	0x00, 0xf5, 0x21, 0x00


	//----- nvinfo : EIATTR_KPARAM_INFO
	.align		4
.L_15:
        /*0048*/ 	.byte	0x04, 0x17
        /*004a*/ 	.short	(.L_17 - .L_16)
.L_16:
        /*004c*/ 	.word	0x00000000
        /*0050*/ 	.short	0x0001
        /*0052*/ 	.short	0x0008
        /*0054*/ 	.byte	0x00, 0xf5, 0x21, 0x00


	//----- nvinfo : EIATTR_KPARAM_INFO
	.align		4
.L_17:
        /*0058*/ 	.byte	0x04, 0x17
        /*005a*/ 	.short	(.L_19 - .L_18)
.L_18:
        /*005c*/ 	.word	0x00000000
        /*0060*/ 	.short	0x0000
        /*0062*/ 	.short	0x0000
        /*0064*/ 	.byte	0x00, 0xf5, 0x21, 0x00


	//----- nvinfo : EIATTR_SPARSE_MMA_MASK
	.align		4
.L_19:
        /*0068*/ 	.byte	0x03, 0x50
        /*006a*/ 	.short	0x0000


	//----- nvinfo : EIATTR_MAXREG_COUNT
	.align		4
        /*006c*/ 	.byte	0x03, 0x1b
        /*006e*/ 	.short	0x00ff


	//----- nvinfo : EIATTR_MERCURY_ISA_VERSION
	.align		4
        /*0070*/ 	.byte	0x03, 0x5f
        /*0072*/ 	.short	0x0101


	//----- nvinfo : EIATTR_VRC_CTA_INIT_COUNT
	.align		4
        /*0074*/ 	.byte	0x02, 0x4a
	.zero		1
	.zero		1


	//----- nvinfo : EIATTR_EXIT_INSTR_OFFSETS
	.align		4
        /*0078*/ 	.byte	0x04, 0x1c
        /*007a*/ 	.short	(.L_21 - .L_20)


	//   ....[0]....
.L_20:
        /*007c*/ 	.word	0x00000220


	//   ....[1]....
        /*0080*/ 	.word	0x00000960


	//----- nvinfo : EIATTR_CBANK_PARAM_SIZE
	.align		4
.L_21:
        /*0084*/ 	.byte	0x03, 0x19
        /*0086*/ 	.short	0x0024


	//----- nvinfo : EIATTR_PARAM_CBANK
	.align		4
        /*0088*/ 	.byte	0x04, 0x0a
        /*008a*/ 	.short	(.L_23 - .L_22)
	.align		4
.L_22:
        /*008c*/ 	.word	index@(.nv.constant0._Z11gpu_mat_mulPiS_S_iii)
        /*0090*/ 	.short	0x0380
        /*0092*/ 	.short	0x0024


	//----- nvinfo : EIATTR_SW_WAR
	.align		4
.L_23:
        /*0094*/ 	.byte	0x04, 0x36
        /*0096*/ 	.short	(.L_25 - .L_24)
.L_24:
        /*0098*/ 	.word	0x00000008
.L_25:


//--------------------- .nv.callgraph             --------------------------
	.section	.nv.callgraph,"",@"SHT_CUDA_CALLGRAPH"
	.align	4
	.sectionentsize	8
	.align		4
        /*0000*/ 	.word	0x00000000
	.align		4
        /*0004*/ 	.word	0xffffffff
	.align		4
        /*0008*/ 	.word	0x00000000
	.align		4
        /*000c*/ 	.word	0xfffffffe
	.align		4
        /*0010*/ 	.word	0x00000000
	.align		4
        /*0014*/ 	.word	0xfffffffd
	.align		4
        /*0018*/ 	.word	0x00000000
	.align		4
        /*001c*/ 	.word	0xfffffffc


//--------------------- .text._Z11gpu_mat_mulPiS_S_iii --------------------------
	.section	.text._Z11gpu_mat_mulPiS_S_iii,"ax",@progbits
	.align	128
        .global         _Z11gpu_mat_mulPiS_S_iii
        .type           _Z11gpu_mat_mulPiS_S_iii,@function
        .size           _Z11gpu_mat_mulPiS_S_iii,(.L_x_5 - _Z11gpu_mat_mulPiS_S_iii)
        .other          _Z11gpu_mat_mulPiS_S_iii,@"STO_CUDA_ENTRY STV_DEFAULT"
_Z11gpu_mat_mulPiS_S_iii:
.text._Z11gpu_mat_mulPiS_S_iii:
[----:B------:R-:W-:Y:S08]  /*0000*/  LDC R1, c[0x0][0x37c] ;  /* 0x0000df00ff017b82 */ /* 0x000ff00000000800 */
[----:B------:R-:W0:Y:S01]  /*0010*/  LDC R21, c[0x0][0x398] ;  /* 0x0000e600ff157b82 */ /* 0x000e220000000800 */
[----:B------:R-:W1:Y:S07]  /*0020*/  S2R R0, SR_TID.X ;  /* 0x0000000000007919 */ /* 0x000e6e0000002100 */
[----:B------:R-:W2:Y:S08]  /*0030*/  S2UR UR4, SR_CTAID.X ;  /* 0x00000000000479c3 */ /* 0x000eb00000002500 */
[----:B------:R-:W3:Y:S01]  /*0040*/  LDC R19, c[0x0][0x39c] ;  /* 0x0000e700ff137b82 */ /* 0x000ee20000000800 */
[----:B0-----:R-:W-:-:S04]  /*0050*/  IABS R5, R21 ;  /* 0x0000001500057213 */ /* 0x001fc80000000000 */
[----:B------:R-:W0:Y:S01]  /*0060*/  I2F.RP R4, R5 ;  /* 0x0000000500047306 */ /* 0x000e220000209400 */
[----:B--2---:R-:W-:-:S06]  /*0070*/  USHF.L.U32 UR4, UR4, 0xa, URZ ;  /* 0x0000000a04047899 */ /* 0x004fcc00080006ff */
[----:B-1----:R-:W-:Y:S01]  /*0080*/  LOP3.LUT R0, R0, UR4, RZ, 0xfc, !PT ;  /* 0x0000000400007c12 */ /* 0x002fe2000f8efcff */
[----:B0-----:R-:W0:Y:S02]  /*0090*/  MUFU.RCP R4, R4 ;  /* 0x0000000400047308 */ /* 0x001e240000001000 */
[----:B0-----:R-:W-:Y:S02]  /*00a0*/  IADD3 R2, PT, PT, R4, 0xffffffe, RZ ;  /* 0x0ffffffe04027810 */ /* 0x001fe40007ffe0ff */
[----:B------:R-:W-:-:S04]  /*00b0*/  IABS R4, R0 ;  /* 0x0000000000047213 */ /* 0x000fc80000000000 */
[----:B------:R0:W1:Y:S02]  /*00c0*/  F2I.FTZ.U32.TRUNC.NTZ R3, R2 ;  /* 0x0000000200037305 */ /* 0x000064000021f000 */
[----:B0-----:R-:W-:Y:S01]  /*00d0*/  HFMA2 R2, -RZ, RZ, 0, 0 ;  /* 0x00000000ff027431 */ /* 0x001fe200000001ff */
[----:B-1----:R-:W-:-:S05]  /*00e0*/  IADD3 R6, PT, PT, RZ, -R3, RZ ;  /* 0x80000003ff067210 */ /* 0x002fca0007ffe0ff */
[----:B------:R-:W-:-:S04]  /*00f0*/  IMAD R7, R6, R5, RZ ;  /* 0x0000000506077224 */ /* 0x000fc800078e02ff */
[----:B------:R-:W-:-:S06]  /*0100*/  IMAD.HI.U32 R3, R3, R7, R2 ;  /* 0x0000000703037227 */ /* 0x000fcc00078e0002 */
[----:B------:R-:W-:-:S05]  /*0110*/  IMAD.HI.U32 R18, R3, R4, RZ ;  /* 0x0000000403127227 */ /* 0x000fca00078e00ff */
[----:B------:R-:W-:-:S05]  /*0120*/  IADD3 R2, PT, PT, -R18, RZ, RZ ;  /* 0x000000ff12027210 */ /* 0x000fca0007ffe1ff */
[----:B------:R-:W-:-:S05]  /*0130*/  IMAD R2, R5, R2, R4 ;  /* 0x0000000205027224 */ /* 0x000fca00078e0204 */
[----:B------:R-:W-:-:S13]  /*0140*/  ISETP.GT.U32.AND P2, PT, R5, R2, PT ;  /* 0x000000020500720c */ /* 0x000fda0003f44070 */
[-C--:B------:R-:W-:Y:S02]  /*0150*/  @!P2 IADD3 R2, PT, PT, R2, -R5.reuse, RZ ;  /* 0x800000050202a210 */ /* 0x080fe40007ffe0ff */
[----:B------:R-:W-:Y:S02]  /*0160*/  @!P2 IADD3 R18, PT, PT, R18, 0x1, RZ ;  /* 0x000000011212a810 */ /* 0x000fe40007ffe0ff */
[----:B------:R-:W-:Y:S02]  /*0170*/  ISETP.GE.U32.AND P0, PT, R2, R5, PT ;  /* 0x000000050200720c */ /* 0x000fe40003f06070 */
[----:B------:R-:W-:Y:S02]  /*0180*/  LOP3.LUT R2, R0, R21, RZ, 0x3c, !PT ;  /* 0x0000001500027212 */ /* 0x000fe400078e3cff */
[----:B------:R-:W-:Y:S02]  /*0190*/  ISETP.NE.AND P2, PT, R21, RZ, PT ;  /* 0x000000ff1500720c */ /* 0x000fe40003f45270 */
[----:B------:R-:W-:-:S07]  /*01a0*/  ISETP.GE.AND P1, PT, R2, RZ, PT ;  /* 0x000000ff0200720c */ /* 0x000fce0003f26270 */
[----:B------:R-:W-:-:S06]  /*01b0*/  @P0 IADD3 R18, PT, PT, R18, 0x1, RZ ;  /* 0x0000000112120810 */ /* 0x000fcc0007ffe0ff */
[----:B------:R-:W-:Y:S02]  /*01c0*/  @!P1 IADD3 R18, PT, PT, -R18, RZ, RZ ;  /* 0x000000ff12129210 */ /* 0x000fe40007ffe1ff */
[----:B------:R-:W-:-:S04]  /*01d0*/  @!P2 LOP3.LUT R18, RZ, R21, RZ, 0x33, !PT ;  /* 0x00000015ff12a212 */ /* 0x000fc800078e33ff */
[----:B------:R-:W-:-:S05]  /*01e0*/  IADD3 R17, PT, PT, -R18, RZ, RZ ;  /* 0x000000ff12117210 */ /* 0x000fca0007ffe1ff */
[----:B------:R-:W-:-:S05]  /*01f0*/  IMAD R17, R21, R17, R0 ;  /* 0x0000001115117224 */ /* 0x000fca00078e0200 */
[----:B---3--:R-:W-:-:S04]  /*0200*/  ISETP.GE.AND P0, PT, R17, R19, PT ;  /* 0x000000131100720c */ /* 0x008fc80003f06270 */
[----:B------:R-:W-:-:S13]  /*0210*/  ISETP.GE.OR P0, PT, R18, R21, P0 ;  /* 0x000000151200720c */ /* 0x000fda0000706670 */
[----:B------:R-:W-:Y:S05]  /*0220*/  @P0 EXIT ;  /* 0x000000000000094d */ /* 0x000fea0003800000 */
[C---:B------:R-:W-:Y:S01]  /*0230*/  ISETP.GE.U32.AND P0, PT, R19.reuse, 0x8, PT ;  /* 0x000000081300780c */ /* 0x040fe20003f06070 */
[----:B------:R-:W0:Y:S01]  /*0240*/  LDCU.64 UR4, c[0x0][0x358] ;  /* 0x00006b00ff0477ac */ /* 0x000e220008000a00 */
[----:B------:R-:W-:Y:S01]  /*0250*/  LOP3.LUT R16, R19, 0x7, RZ, 0xc0, !PT ;  /* 0x0000000713107812 */ /* 0x000fe200078ec0ff */
[----:B------:R-:W-:Y:S01]  /*0260*/  IMAD R15, R18, R19, RZ ;  /* 0x00000013120f7224 */ /* 0x000fe200078e02ff */
[----:B------:R-:W-:Y:S02]  /*0270*/  MOV R14, RZ ;  /* 0x000000ff000e7202 */ /* 0x000fe40000000f00 */
[----:B------:R-:W-:Y:S02]  /*0280*/  ISETP.NE.AND P1, PT, R16, RZ, PT ;  /* 0x000000ff1000720c */ /* 0x000fe40003f25270 */
[----:B------:R-:W-:-:S05]  /*0290*/  MOV R26, RZ ;  /* 0x000000ff001a7202 */ /* 0x000fca0000000f00 */
[----:B------:R-:W-:Y:S06]  /*02a0*/  @!P0 BRA `(.L_x_0) ;  /* 0x0000000000b88947 */ /* 0x000fec0003800000 */
[----:B------:R-:W-:Y:S02]  /*02b0*/  LOP3.LUT R14, R19, 0x7ffffff8, RZ, 0xc0, !PT ;  /* 0x7ffffff8130e7812 */ /* 0x000fe400078ec0ff */
[----:B------:R-:W-:Y:S02]  /*02c0*/  MOV R26, RZ ;  /* 0x000000ff001a7202 */ /* 0x000fe40000000f00 */
[----:B------:R-:W-:Y:S02]  /*02d0*/  MOV R20, R15 ;  /* 0x0000000f00147202 */ /* 0x000fe40000000f00 */
[----:B------:R-:W-:Y:S02]  /*02e0*/  MOV R22, R17 ;  /* 0x0000001100167202 */ /* 0x000fe40000000f00 */
[----:B------:R-:W-:-:S07]  /*02f0*/  IADD3 R23, PT, PT, -R14, RZ, RZ ;  /* 0x000000ff0e177210 */ /* 0x000fce0007ffe1ff */
.L_x_1:
[----:B------:R-:W1:Y:S08]  /*0300*/  LDC.64 R8, c[0x0][0x388] ;  /* 0x0000e200ff087b82 */ /* 0x000e700000000a00 */
[----:B------:R-:W2:Y:S08]  /*0310*/  LDC.64 R2, c[0x0][0x380] ;  /* 0x0000e000ff027b82 */ /* 0x000eb00000000a00 */
[----:B------:R-:W3:Y:S01]  /*0320*/  LDC R25, c[0x0][0x3a0] ;  /* 0x0000e800ff197b82 */ /* 0x000ee20000000800 */
[----:B-1----:R-:W-:-:S05]  /*0330*/  IMAD.WIDE R8, R22, 0x4, R8 ;  /* 0x0000000416087825 */ /* 0x002fca00078e0208 */
[----:B0-----:R0:W4:Y:S01]  /*0340*/  LDG.E R28, desc[UR4][R8.64] ;  /* 0x00000004081c7981 */ /* 0x001122000c1e1900 */
[----:B--2---:R-:W-:-:S05]  /*0350*/  IMAD.WIDE R2, R20, 0x4, R2 ;  /* 0x0000000414027825 */ /* 0x004fca00078e0202 */
[----:B------:R-:W4:Y:S01]  /*0360*/  LDG.E R29, desc[UR4][R2.64] ;  /* 0x00000004021d7981 */ /* 0x000f22000c1e1900 */
[----:B---3--:R-:W-:-:S03]  /*0370*/  IMAD.WIDE R12, R25, 0x4, R8 ;  /* 0x00000004190c7825 */ /* 0x008fc600078e0208 */
[----:B------:R-:W2:Y:S04]  /*0380*/  LDG.E R27, desc[UR4][R2.64+0x4] ;  /* 0x00000404021b7981 */ /* 0x000ea8000c1e1900 */
[----:B------:R1:W2:Y:S01]  /*0390*/  LDG.E R24, desc[UR4][R12.64] ;  /* 0x000000040c187981 */ /* 0x0002a2000c1e1900 */
[----:B------:R-:W-:-:S03]  /*03a0*/  IMAD.WIDE R10, R25, 0x4, R12 ;  /* 0x00000004190a7825 */ /* 0x000fc600078e020c */
[----:B------:R-:W3:Y:S01]  /*03b0*/  LDG.E R0, desc[UR4][R2.64+0x8] ;  /* 0x0000080402007981 */ /* 0x000ee2000c1e1900 */
[----:B------:R-:W-:-:S03]  /*03c0*/  IMAD.WIDE R6, R25, 0x4, R10 ;  /* 0x0000000419067825 */ /* 0x000fc600078e020a */
[----:B------:R-:W3:Y:S01]  /*03d0*/  LDG.E R11, desc[UR4][R10.64] ;  /* 0x000000040a0b7981 */ /* 0x000ee2000c1e1900 */
[----:B------:R-:W-:-:S03]  /*03e0*/  IMAD.WIDE R4, R25, 0x4, R6 ;  /* 0x0000000419047825 */ /* 0x000fc600078e0206 */
[----:B------:R-:W5:Y:S01]  /*03f0*/  LDG.E R6, desc[UR4][R6.64] ;  /* 0x0000000406067981 */ /* 0x000f62000c1e1900 */
[----:B0-----:R-:W-:-:S03]  /*0400*/  IMAD.WIDE R8, R25, 0x4, R4 ;  /* 0x0000000419087825 */ /* 0x001fc600078e0204 */
[----:B------:R-:W5:Y:S01]  /*0410*/  LDG.E R4, desc[UR4][R4.64] ;  /* 0x0000000404047981 */ /* 0x000f62000c1e1900 */
[----:B-1----:R-:W-:-:S03]  /*0420*/  IMAD.WIDE R12, R25, 0x4, R8 ;  /* 0x00000004190c7825 */ /* 0x002fc600078e0208 */
[----:B------:R-:W5:Y:S04]  /*0430*/  LDG.E R7, desc[UR4][R2.64+0x18] ;  /* 0x0000180402077981 */ /* 0x000f68000c1e1900 */
[----:B------:R-:W5:Y:S04]  /*0440*/  LDG.E R8, desc[UR4][R8.64] ;  /* 0x0000000408087981 */ /* 0x000f68000c1e1900 */
[----:B------:R-:W5:Y:S04]  /*0450*/  LDG.E R5, desc[UR4][R2.64+0x14] ;  /* 0x0000140402057981 */ /* 0x000f68000c1e1900 */
[----:B------:R-:W5:Y:S04]  /*0460*/  LDG.E R10, desc[UR4][R12.64] ;  /* 0x000000040c0a7981 */ /* 0x000f68000c1e1900 */
[----:B------:R-:W5:Y:S01]  /*0470*/  LDG.E R9, desc[UR4][R2.64+0x1c] ;  /* 0x00001c0402097981 */ /* 0x000f62000c1e1900 */
[----:B----4-:R-:W-:-:S03]  /*0480*/  IMAD R28, R29, R28, R26 ;  /* 0x0000001c1d1c7224 */ /* 0x010fc600078e021a */
[----:B------:R-:W5:Y:S01]  /*0490*/  LDG.E R26, desc[UR4][R2.64+0xc] ;  /* 0x00000c04021a7981 */ /* 0x000f62000c1e1900 */
[----:B--2---:R-:W-:-:S03]  /*04a0*/  IMAD R24, R27, R24, R28 ;  /* 0x000000181b187224 */ /* 0x004fc600078e021c */
[----:B------:R-:W2:Y:S01]  /*04b0*/  LDG.E R27, desc[UR4][R2.64+0x10] ;  /* 0x00001004021b7981 */ /* 0x000ea2000c1e1900 */
[----:B------:R-:W-:-:S06]  /*04c0*/  IMAD.WIDE R28, R25, 0x4, R12 ;  /* 0x00000004191c7825 */ /* 0x000fcc00078e020c */
[----:B------:R-:W4:Y:S01]  /*04d0*/  LDG.E R28, desc[UR4][R28.64] ;  /* 0x000000041c1c7981 */ /* 0x000f22000c1e1900 */
[----:B---3--:R-:W-:Y:S01]  /*04e0*/  IMAD R11, R0, R11, R24 ;  /* 0x0000000b000b7224 */ /* 0x008fe200078e0218 */
[----:B------:R-:W-:-:S04]  /*04f0*/  IADD3 R23, PT, PT, R23, 0x8, RZ ;  /* 0x0000000817177810 */ /* 0x000fc80007ffe0ff */
[----:B------:R-:W-:Y:S02]  /*0500*/  ISETP.NE.AND P0, PT, R23, RZ, PT ;  /* 0x000000ff1700720c */ /* 0x000fe40003f05270 */
[----:B------:R-:W-:Y:S02]  /*0510*/  LEA R22, R25, R22, 0x3 ;  /* 0x0000001619167211 */ /* 0x000fe400078e18ff */
[----:B------:R-:W-:Y:S01]  /*0520*/  IADD3 R20, PT, PT, R20, 0x8, RZ ;  /* 0x0000000814147810 */ /* 0x000fe20007ffe0ff */
[----:B-----5:R-:W-:-:S04]  /*0530*/  IMAD R6, R26, R6, R11 ;  /* 0x000000061a067224 */ /* 0x020fc800078e020b */
[----:B--2---:R-:W-:-:S04]  /*0540*/  IMAD R4, R27, R4, R6 ;  /* 0x000000041b047224 */ /* 0x004fc800078e0206 */
[----:B------:R-:W-:-:S04]  /*0550*/  IMAD R4, R5, R8, R4 ;  /* 0x0000000805047224 */ /* 0x000fc800078e0204 */
[----:B------:R-:W-:-:S04]  /*0560*/  IMAD R4, R7, R10, R4 ;  /* 0x0000000a07047224 */ /* 0x000fc800078e0204 */
[----:B----4-:R-:W-:Y:S01]  /*0570*/  IMAD R26, R9, R28, R4 ;  /* 0x0000001c091a7224 */ /* 0x010fe200078e0204 */
[----:B------:R-:W-:Y:S06]  /*0580*/  @P0 BRA `(.L_x_1) ;  /* 0xfffffffc005c0947 */ /* 0x000fec000383ffff */
.L_x_0:
[----:B------:R-:W-:Y:S05]  /*0590*/  @!P1 BRA `(.L_x_2) ;  /* 0x0000000000e09947 */ /* 0x000fea0003800000 */
[----:B------:R-:W-:Y:S02]  /*05a0*/  ISETP.GE.U32.AND P0, PT, R16, 0x4, PT ;  /* 0x000000041000780c */ /* 0x000fe40003f06070 */
[----:B------:R-:W-:-:S04]  /*05b0*/  LOP3.LUT R12, R19, 0x3, RZ, 0xc0, !PT ;  /* 0x00000003130c7812 */ /* 0x000fc800078ec0ff */
[----:B------:R-:W-:-:S07]  /*05c0*/  ISETP.NE.AND P1, PT, R12, RZ, PT ;  /* 0x000000ff0c00720c */ /* 0x000fce0003f25270 */
[----:B------:R-:W-:Y:S06]  /*05d0*/  @!P0 BRA `(.L_x_3) ;  /* 0x00000000005c8947 */ /* 0x000fec0003800000 */
[----:B------:R-:W1:Y:S01]  /*05e0*/  LDC R23, c[0x0][0x3a0] ;  /* 0x0000e800ff177b82 */ /* 0x000e620000000800 */
[----:B------:R-:W-:-:S07]  /*05f0*/  IADD3 R5, PT, PT, R15, R14, RZ ;  /* 0x0000000e0f057210 */ /* 0x000fce0007ffe0ff */
[----:B------:R-:W2:Y:S08]  /*0600*/  LDC.64 R8, c[0x0][0x388] ;  /* 0x0000e200ff087b82 */ /* 0x000eb00000000a00 */
[----:B------:R-:W3:Y:S01]  /*0610*/  LDC.64 R2, c[0x0][0x380] ;  /* 0x0000e000ff027b82 */ /* 0x000ee20000000a00 */
[----:B-1----:R-:W-:-:S04]  /*0620*/  IMAD R7, R14, R23, R17 ;  /* 0x000000170e077224 */ /* 0x002fc800078e0211 */
[----:B--2---:R-:W-:-:S04]  /*0630*/  IMAD.WIDE R8, R7, 0x4, R8 ;  /* 0x0000000407087825 */ /* 0x004fc800078e0208 */
[----:B------:R-:W-:Y:S02]  /*0640*/  IMAD.WIDE R10, R23, 0x4, R8 ;  /* 0x00000004170a7825 */ /* 0x000fe400078e0208 */
[----:B0-----:R-:W2:Y:S02]  /*0650*/  LDG.E R8, desc[UR4][R8.64] ;  /* 0x0000000408087981 */ /* 0x001ea4000c1e1900 */
[----:B---3--:R-:W-:-:S04]  /*0660*/  IMAD.WIDE R2, R5, 0x4, R2 ;  /* 0x0000000405027825 */ /* 0x008fc800078e0202 */
[C---:B------:R-:W-:Y:S01]  /*0670*/  IMAD.WIDE R4, R23.reuse, 0x4, R10 ;  /* 0x0000000417047825 */ /* 0x040fe200078e020a */
[----:B------:R-:W2:Y:S04]  /*0680*/  LDG.E R13, desc[UR4][R2.64] ;  /* 0x00000004020d7981 */ /* 0x000ea8000c1e1900 */
[----:B------:R-:W3:Y:S01]  /*0690*/  LDG.E R10, desc[UR4][R10.64] ;  /* 0x000000040a0a7981 */ /* 0x000ee2000c1e1900 */
[----:B------:R-:W-:-:S03]  /*06a0*/  IMAD.WIDE R6, R23, 0x4, R4 ;  /* 0x0000000417067825 */ /* 0x000fc600078e0204 */
[----:B------:R-:W3:Y:S04]  /*06b0*/  LDG.E R0, desc[UR4][R2.64+0x4] ;  /* 0x0000040402007981 */ /* 0x000ee8000c1e1900 */
[----:B------:R-:W4:Y:S04]  /*06c0*/  LDG.E R16, desc[UR4][R4.64] ;  /* 0x0000000404107981 */ /* 0x000f28000c1e1900 */
[----:B------:R-:W4:Y:S04]  /*06d0*/  LDG.E R23, desc[UR4][R2.64+0x8] ;  /* 0x0000080402177981 */ /* 0x000f28000c1e1900 */
[----:B------:R-:W5:Y:S04]  /*06e0*/  LDG.E R25, desc[UR4][R2.64+0xc] ;  /* 0x00000c0402197981 */ /* 0x000f68000c1e1900 */
[----:B------:R-:W5:Y:S01]  /*06f0*/  LDG.E R6, desc[UR4][R6.64] ;  /* 0x0000000406067981 */ /* 0x000f62000c1e1900 */
[----:B------:R-:W-:Y:S01]  /*0700*/  IADD3 R14, PT, PT, R14, 0x4, RZ ;  /* 0x000000040e0e7810 */ /* 0x000fe20007ffe0ff */
[----:B--2---:R-:W-:-:S04]  /*0710*/  IMAD R13, R13, R8, R26 ;  /* 0x000000080d0d7224 */ /* 0x004fc800078e021a */
[----:B---3--:R-:W-:-:S04]  /*0720*/  IMAD R0, R0, R10, R13 ;  /* 0x0000000a00007224 */ /* 0x008fc800078e020d */
[----:B----4-:R-:W-:-:S04]  /*0730*/  IMAD R0, R23, R16, R0 ;  /* 0x0000001017007224 */ /* 0x010fc800078e0200 */
[----:B-----5:R-:W-:-:S07]  /*0740*/  IMAD R26, R25, R6, R0 ;  /* 0x00000006191a7224 */ /* 0x020fce00078e0200 */
.L_x_3:
[----:B------:R-:W-:Y:S05]  /*0750*/  @!P1 BRA `(.L_x_2) ;  /* 0x0000000000709947 */ /* 0x000fea0003800000 */
[----:B------:R-:W-:Y:S01]  /*0760*/  ISETP.NE.AND P0, PT, R12, 0x1, PT ;  /* 0x000000010c00780c */ /* 0x000fe20003f05270 */
[----:B------:R-:W1:Y:S01]  /*0770*/  LDC.64 R8, c[0x0][0x388] ;  /* 0x0000e200ff087b82 */ /* 0x000e620000000a00 */
[----:B------:R-:W-:-:S04]  /*0780*/  LOP3.LUT R19, R19, 0x1, RZ, 0xc0, !PT ;  /* 0x0000000113137812 */ /* 0x000fc800078ec0ff */
[----:B------:R-:W-:-:S03]  /*0790*/  ISETP.NE.U32.AND P1, PT, R19, 0x1, PT ;  /* 0x000000011300780c */ /* 0x000fc60003f25070 */
[----:B------:R-:W2:Y:S04]  /*07a0*/  LDC.64 R6, c[0x0][0x380] ;  /* 0x0000e000ff067b82 */ /* 0x000ea80000000a00 */
[----:B------:R-:W-:-:S04]  /*07b0*/  @P0 IADD3 R11, PT, PT, R15, R14, RZ ;  /* 0x0000000e0f0b0210 */ /* 0x000fc80007ffe0ff */
[----:B------:R-:W3:Y:S08]  /*07c0*/  @P0 LDC R13, c[0x0][0x3a0] ;  /* 0x0000e800ff0d0b82 */ /* 0x000ef00000000800 */
[----:B------:R-:W4:Y:S08]  /*07d0*/  @!P1 LDC R12, c[0x0][0x3a0] ;  /* 0x0000e800ff0c9b82 */ /* 0x000f300000000800 */
[----:B------:R-:W5:Y:S01]  /*07e0*/  LDC.64 R4, c[0x0][0x380] ;  /* 0x0000e000ff047b82 */ /* 0x000f620000000a00 */
[----:B--2---:R-:W-:-:S05]  /*07f0*/  @P0 IMAD.WIDE R6, R11, 0x4, R6 ;  /* 0x000000040b060825 */ /* 0x004fca00078e0206 */
[----:B0-----:R-:W2:Y:S02]  /*0800*/  @P0 LDG.E R23, desc[UR4][R6.64+0x4] ;  /* 0x0000040406170981 */ /* 0x001ea4000c1e1900 */
[----:B------:R-:W0:Y:S01]  /*0810*/  LDC.64 R2, c[0x0][0x388] ;  /* 0x0000e200ff027b82 */ /* 0x000e220000000a00 */
[C---:B---3--:R-:W-:Y:S01]  /*0820*/  @P0 IMAD R19, R14.reuse, R13, R17 ;  /* 0x0000000d0e130224 */ /* 0x048fe200078e0211 */
[----:B------:R-:W-:-:S03]  /*0830*/  @P0 IADD3 R14, PT, PT, R14, 0x2, RZ ;  /* 0x000000020e0e0810 */ /* 0x000fc60007ffe0ff */
[----:B-1----:R-:W-:Y:S01]  /*0840*/  @P0 IMAD.WIDE R8, R19, 0x4, R8 ;  /* 0x0000000413080825 */ /* 0x002fe200078e0208 */
[----:B------:R-:W-:Y:S01]  /*0850*/  @!P1 IADD3 R15, PT, PT, R15, R14, RZ ;  /* 0x0000000e0f0f9210 */ /* 0x000fe20007ffe0ff */
[----:B------:R-:W3:Y:S02]  /*0860*/  @P0 LDG.E R19, desc[UR4][R6.64] ;  /* 0x0000000406130981 */ /* 0x000ee4000c1e1900 */
[----:B------:R-:W-:Y:S02]  /*0870*/  @P0 IMAD.WIDE R10, R13, 0x4, R8 ;  /* 0x000000040d0a0825 */ /* 0x000fe400078e0208 */
[----:B------:R-:W3:Y:S02]  /*0880*/  @P0 LDG.E R0, desc[UR4][R8.64] ;  /* 0x0000000408000981 */ /* 0x000ee4000c1e1900 */
[----:B----4-:R-:W-:Y:S02]  /*0890*/  @!P1 IMAD R13, R14, R12, R17 ;  /* 0x0000000c0e0d9224 */ /* 0x010fe400078e0211 */
[----:B-----5:R-:W-:Y:S01]  /*08a0*/  @!P1 IMAD.WIDE R4, R15, 0x4, R4 ;  /* 0x000000040f049825 */ /* 0x020fe200078e0204 */
[----:B------:R-:W2:Y:S05]  /*08b0*/  @P0 LDG.E R10, desc[UR4][R10.64] ;  /* 0x000000040a0a0981 */ /* 0x000eaa000c1e1900 */
[----:B------:R-:W4:Y:S01]  /*08c0*/  @!P1 LDG.E R5, desc[UR4][R4.64] ;  /* 0x0000000404059981 */ /* 0x000f22000c1e1900 */
[----:B0-----:R-:W-:-:S06]  /*08d0*/  @!P1 IMAD.WIDE R2, R13, 0x4, R2 ;  /* 0x000000040d029825 */ /* 0x001fcc00078e0202 */
[----:B------:R-:W4:Y:S01]  /*08e0*/  @!P1 LDG.E R2, desc[UR4][R2.64] ;  /* 0x0000000402029981 */ /* 0x000f22000c1e1900 */
[----:B---3--:R-:W-:-:S04]  /*08f0*/  @P0 IMAD R0, R19, R0, R26 ;  /* 0x0000000013000224 */ /* 0x008fc800078e021a */
[----:B--2---:R-:W-:-:S04]  /*0900*/  @P0 IMAD R26, R23, R10, R0 ;  /* 0x0000000a171a0224 */ /* 0x004fc800078e0200 */
[----:B----4-:R-:W-:-:S07]  /*0910*/  @!P1 IMAD R26, R5, R2, R26 ;  /* 0x00000002051a9224 */ /* 0x010fce00078e021a */
.L_x_2:
[----:B------:R-:W1:Y:S01]  /*0920*/  LDC.64 R2, c[0x0][0x390] ;  /* 0x0000e400ff027b82 */ /* 0x000e620000000a00 */
[----:B------:R-:W-:-:S04]  /*0930*/  IMAD R17, R18, R21, R17 ;  /* 0x0000001512117224 */ /* 0x000fc800078e0211 */
[----:B-1----:R-:W-:-:S05]  /*0940*/  IMAD.WIDE R2, R17, 0x4, R2 ;  /* 0x0000000411027825 */ /* 0x002fca00078e0202 */
[----:B0-----:R-:W-:Y:S01]  /*0950*/  STG.E desc[UR4][R2.64], R26 ;  /* 0x0000001a02007986 */ /* 0x001fe2000c101904 */
[----:B------:R-:W-:Y:S05]  /*0960*/  EXIT ;  /* 0x000000000000794d */ /* 0x000fea0003800000 */
.L_x_4:
[----:B------:R-:W-:-:S00]  /*0970*/  BRA `(.L_x_4) ;  /* 0xfffffffc00fc7947 */ /* 0x000fc0000383ffff */
[----:B------:R-:W-:-:S00]  /*0980*/  NOP ;  /* 0x0000000000007918 */ /* 0x000fc00000000000 */
[----:B------:R-:W-:-:S00]  /*0990*/  NOP ;  /* 0x0000000000007918 */ /* 0x000fc00000000000 */
[----:B------:R-:W-:-:S00]  /*09a0*/  NOP ;  /* 0x0000000000007918 */ /* 0x000fc00000000000 */
[----:B------:R-:W-:-:S00]  /*09b0*/  NOP ;  /* 0x0000000000007918 */ /* 0x000fc00000000000 */
[----:B------:R-:W-:-:S00]  /*09c0*/  NOP ;  /* 0x0000000000007918 */ /* 0x000fc00000000000 */
[----:B------:R-:W-:-:S00]  /*09d0*/  NOP ;  /* 0x0000000000007918 */ /* 0x000fc00000000000 */
[----:B------:R-:W-:-:S00]  /*09e0*/  NOP ;  /* 0x0000000000007918 */ /* 0x000fc00000000000 */
[----:B------:R-:W-:-:S00]  /*09f0*/  NOP ;  /* 0x0000000000007918 */ /* 0x000fc00000000000 */
.L_x_5:


//--------------------- .nv.shared.reserved.0     --------------------------
	.section	.nv.shared.reserved.0,"aw",@nobits
	.weak		__nv_reservedSMEM_offset_0_alias
	.size		__nv_reservedSMEM_offset_0_alias, 0, 64
	.other		__nv_reservedSMEM_offset_0_alias,@"STO_CUDA_RESERVED_SHARED STV_DEFAULT"
__nv_reservedSMEM_offset_0_alias:
	.zero		0
	.zero		64


//--------------------- .nv.constant0._Z11gpu_mat_mulPiS_S_iii --------------------------
	.section	.nv.constant0._Z11gpu_mat_mulPiS_S_iii,"a",@progbits
	.sectionflags	@""
	.align	4
.nv.constant0._Z11gpu_mat_mulPiS_S_iii:
	.zero		932


//--------------------- SYMBOLS --------------------------

	.type		.nv.reservedSmem.offset0,@object
	.size		.nv.reservedSmem.offset0,0x4
